//
// Generated by NVIDIA NVVM Compiler
//
// Compiler Build ID: CL-36424714
// Cuda compilation tools, release 13.0, V13.0.88
// Based on NVVM 20.0.0
//

.version 9.0
.target sm_100
.address_size 64

	// .globl	_Z14print_block_idv
.extern .func  (.param .b32 func_retval0) vprintf
(
	.param .b64 vprintf_param_0,
	.param .b64 vprintf_param_1
)
;
.global .align 1 .b8 $str[23] = {66, 108, 111, 99, 107, 32, 73, 68, 58, 32, 37, 100, 32, 115, 116, 97, 114, 116, 101, 100, 46, 10};

.visible .entry _Z14print_block_idv()
{
	.local .align 8 .b8 	__local_depot0[8];
	.reg .b64 	%SP;
	.reg .b64 	%SPL;
	.reg .b32 	%r<4>;
	.reg .b64 	%rd<5>;

	mov.u64 	%SPL, __local_depot0;
	cvta.local.u64 	%SP, %SPL;
	add.u64 	%rd1, %SP, 0;
	add.u64 	%rd2, %SPL, 0;
	mov.u32 	%r1, %ctaid.x;
	st.local.u32 	[%rd2], %r1;
	mov.u64 	%rd3, $str;
	cvta.global.u64 	%rd4, %rd3;
	{ // callseq 0, 0
	.param .b64 param0;
	st.param.b64 	[param0], %rd4;
	.param .b64 param1;
	st.param.b64 	[param1], %rd1;
	.param .b32 retval0;
	call.uni (retval0), 
	vprintf, 
	(
	param0, 
	param1
	);
	ld.param.b32 	%r2, [retval0];
	} // callseq 0
	ret;

}


// ===== COMPILED SASS (sm_100) =====

	.target	sm_100

	.elftype	@"ET_EXEC"


//--------------------- .note.nv.tkinfo           --------------------------
	.section	.note.nv.tkinfo,"",@"SHT_NOTE"
	.sectionflags	@"SHF_NOTE_NV_TKINFO"
	.tkinfo
        /*0018*/ 	.word	0x00000002
        /*0030*/ 	.string	""
        /*0030*/ 	.string	"ptxas"
        /*0030*/ 	.string	"Cuda compilation tools, release 13.0, V13.0.88"
        /*0030*/ 	.string	"Build cuda_13.0.r13.0/compiler.36424714_0"
        /*0030*/ 	.string	"-arch sm_100 -m 64 "



//--------------------- .note.nv.cuinfo           --------------------------
	.section	.note.nv.cuinfo,"",@"SHT_NOTE"
	.sectionflags	@"SHF_NOTE_NV_CUINFO"
        /*0018*/ 	.short	0x0002
        /*001a*/ 	.short	0x0064
        /*001c*/ 	.short	0x0082
	.zero		2


//--------------------- .nv.info                  --------------------------
	.section	.nv.info,"",@"SHT_CUDA_INFO"
	.align	4


	//----- nvinfo : EIATTR_REGCOUNT
	.align		4
        /*0000*/ 	.byte	0x04, 0x2f
        /*0002*/ 	.short	(.L_2 - .L_1)
	.align		4
.L_1:
        /*0004*/ 	.word	index@(_Z14print_block_idv)
        /*0008*/ 	.word	0x00000018


	//----- nvinfo : EIATTR_FRAME_SIZE
	.align		4
.L_2:
        /*000c*/ 	.byte	0x04, 0x11
        /*000e*/ 	.short	(.L_4 - .L_3)
	.align		4
.L_3:
        /*0010*/ 	.word	index@(_Z14print_block_idv)
        /*0014*/ 	.word	0x00000008


	//----- nvinfo : EIATTR_MIN_STACK_SIZE
	.align		4
.L_4:
        /*0018*/ 	.byte	0x04, 0x12
        /*001a*/ 	.short	(.L_6 - .L_5)
	.align		4
.L_5:
        /*001c*/ 	.word	index@(_Z14print_block_idv)
        /*0020*/ 	.word	0x00000008
.L_6:


//--------------------- .nv.compat                --------------------------
	.section	.nv.compat,"",@"SHT_CUDA_COMPAT_INFO"
	.align	4
        /*0000*/ 	.byte	0x02, 0x09, 0x00, 0x00, 0x02, 0x02, 0x01, 0x00, 0x02, 0x05, 0x05, 0x00, 0x03, 0x07, 0x01, 0x01
        /*0010*/ 	.byte	0x02, 0x03, 0x00, 0x00, 0x02, 0x06, 0x01, 0x00, 0x04, 0x0b, 0x08, 0x00, 0x09, 0x00, 0x00, 0x00
        /*0020*/ 	.byte	0x00, 0x00, 0x00, 0x00


//--------------------- .nv.info._Z14print_block_idv --------------------------
	.section	.nv.info._Z14print_block_idv,"",@"SHT_CUDA_INFO"
	.sectionflags	@""
	.align	4


	//----- nvinfo : EIATTR_CUDA_API_VERSION
	.align		4
        /*0000*/ 	.byte	0x04, 0x37
        /*0002*/ 	.short	(.L_8 - .L_7)
.L_7:
        /*0004*/ 	.word	0x00000082


	//----- nvinfo : EIATTR_SPARSE_MMA_MASK
	.align		4
.L_8:
        /*0008*/ 	.byte	0x03, 0x50
        /*000a*/ 	.short	0x0000


	//----- nvinfo : EIATTR_MAXREG_COUNT
	.align		4
        /*000c*/ 	.byte	0x03, 0x1b
        /*000e*/ 	.short	0x00ff


	//----- nvinfo : EIATTR_EXTERNS
	.align		4
        /*0010*/ 	.byte	0x04, 0x0f
        /*0012*/ 	.short	(.L_10 - .L_9)


	//   ....[0]....
	.align		4
.L_9:
        /*0014*/ 	.word	index@(vprintf)


	//----- nvinfo : EIATTR_MERCURY_ISA_VERSION
	.align		4
.L_10:
        /*0018*/ 	.byte	0x03, 0x5f
        /*001a*/ 	.short	0x0101


	//----- nvinfo : EIATTR_VRC_CTA_INIT_COUNT
	.align		4
        /*001c*/ 	.byte	0x02, 0x4a
	.zero		1
	.zero		1


	//----- nvinfo : EIATTR_SYSCALL_OFFSETS
	.align		4
        /*0020*/ 	.byte	0x04, 0x46
        /*0022*/ 	.short	(.L_12 - .L_11)


	//   ....[0]....
.L_11:
        /*0024*/ 	.word	0x000000e0


	//----- nvinfo : EIATTR_EXIT_INSTR_OFFSETS
	.align		4
.L_12:
        /*0028*/ 	.byte	0x04, 0x1c
        /*002a*/ 	.short	(.L_14 - .L_13)


	//   ....[0]....
.L_13:
        /*002c*/ 	.word	0x000000f0


	//----- nvinfo : EIATTR_SW_WAR
	.align		4
.L_14:
        /*0030*/ 	.byte	0x04, 0x36
        /*0032*/ 	.short	(.L_16 - .L_15)
.L_15:
        /*0034*/ 	.word	0x00000008
.L_16:


//--------------------- .nv.callgraph             --------------------------
	.section	.nv.callgraph,"",@"SHT_CUDA_CALLGRAPH"
	.align	4
	.sectionentsize	8
	.align		4
        /*0000*/ 	.word	0x00000000
	.align		4
        /*0004*/ 	.word	0xffffffff
	.align		4
        /*0008*/ 	.word	index@(_Z14print_block_idv)
	.align		4
        /*000c*/ 	.word	index@(vprintf)
	.align		4
        /*0010*/ 	.word	0x00000000
	.align		4
        /*0014*/ 	.word	0xfffffffe
	.align		4
        /*0018*/ 	.word	0x00000000
	.align		4
        /*001c*/ 	.word	0xfffffffd
	.align		4
        /*0020*/ 	.word	0x00000000
	.align		4
        /*0024*/ 	.word	0xfffffffc


//--------------------- .nv.constant4             --------------------------
	.section	.nv.constant4,"a",@progbits
	.align	8
	.align		8
.nv.constant4:
        /*0000*/ 	.dword	vprintf
	.align		8
        /*0008*/ 	.dword	$str


//--------------------- .text._Z14print_block_idv --------------------------
	.section	.text._Z14print_block_idv,"ax",@progbits
	.align	128
        .global         _Z14print_block_idv
        .type           _Z14print_block_idv,@function
        .size           _Z14print_block_idv,(.L_x_2 - _Z14print_block_idv)
        .other          _Z14print_block_idv,@"STO_CUDA_ENTRY STV_DEFAULT"
_Z14print_block_idv:
.text._Z14print_block_idv:
[----:B------:R-:W0:Y:S01]  /*0000*/  LDC R1, c[0x0][0x37c] ;  /* 0x0000df00ff017b82 */ /* 0x000e220000000800 */
[----:B------:R-:W1:Y:S01]  /*0010*/  S2R R8, SR_CTAID.X ;  /* 0x0000000000087919 */ /* 0x000e620000002500 */
[----:B0-----:R-:W-:Y:S01]  /*0020*/  VIADD R1, R1, 0xfffffff8 ;  /* 0xfffffff801017836 */ /* 0x001fe20000000000 */
[----:B------:R-:W-:Y:S01]  /*0030*/  MOV R0, 0x0 ;  /* 0x0000000000007802 */ /* 0x000fe20000000f00 */
[----:B------:R-:W0:Y:S04]  /*0040*/  LDCU UR4, c[0x0][0x2f8] ;  /* 0x00005f00ff0477ac */ /* 0x000e280008000800 */
[----:B------:R2:W3:Y:S01]  /*0050*/  LDC.64 R2, c[0x4][R0] ;  /* 0x0100000000027b82 */ /* 0x0004e20000000a00 */
[----:B------:R-:W4:Y:S01]  /*0060*/  LDCU.64 UR6, c[0x4][0x8] ;  /* 0x01000100ff0677ac */ /* 0x000f220008000a00 */
[----:B------:R-:W5:Y:S01]  /*0070*/  LDCU UR5, c[0x0][0x2fc] ;  /* 0x00005f80ff0577ac */ /* 0x000f620008000800 */
[----:B0-----:R-:W-:Y:S01]  /*0080*/  IADD3 R6, P0, PT, R1, UR4, RZ ;  /* 0x0000000401067c10 */ /* 0x001fe2000ff1e0ff */
[----:B----4-:R-:W-:Y:S01]  /*0090*/  IMAD.U32 R4, RZ, RZ, UR6 ;  /* 0x00000006ff047e24 */ /* 0x010fe2000f8e00ff */
[----:B------:R-:W-:-:S03]  /*00a0*/  MOV R5, UR7 ;  /* 0x0000000700057c02 */ /* 0x000fc60008000f00 */
[----:B-----5:R-:W-:Y:S01]  /*00b0*/  IMAD.X R7, RZ, RZ, UR5, P0 ;  /* 0x00000005ff077e24 */ /* 0x020fe200080e06ff */
[----:B-1----:R2:W-:Y:S07]  /*00c0*/  STL [R1], R8 ;  /* 0x0000000801007387 */ /* 0x0025ee0000100800 */
[----:B------:R-:W-:-:S07]  /*00d0*/  LEPC R20, `(.L_x_0) ;  /* 0x000000001014794e */ /* 0x000fce0000000000 */
[----:B--23--:R-:W-:Y:S05]  /*00e0*/  CALL.ABS.NOINC R2 ;  /* 0x0000000002007343 */ /* 0x00cfea0003c00000 */
.L_x_0:
[----:B------:R-:W-:Y:S05]  /*00f0*/  EXIT ;  /* 0x000000000000794d */ /* 0x000fea0003800000 */
.L_x_1:
[----:B------:R-:W-:-:S00]  /*0100*/  BRA `(.L_x_1) ;  /* 0xfffffffc00fc7947 */ /* 0x000fc0000383ffff */
[----:B------:R-:W-:-:S00]  /*0110*/  NOP ;  /* 0x0000000000007918 */ /* 0x000fc00000000000 */
        /* <DEDUP_REMOVED lines=14> */
.L_x_2:


//--------------------- .nv.global.init           --------------------------
	.section	.nv.global.init,"aw",@progbits
.nv.global.init:
	.type		$str,@object
	.size		$str,(.L_0 - $str)
$str:
        /*0000*/ 	.byte	0x42, 0x6c, 0x6f, 0x63, 0x6b, 0x20, 0x49, 0x44, 0x3a, 0x20, 0x25, 0x64, 0x20, 0x73, 0x74, 0x61
        /*0010*/ 	.byte	0x72, 0x74, 0x65, 0x64, 0x2e, 0x0a, 0x00
.L_0:


//--------------------- .nv.shared.reserved.0     --------------------------
	.section	.nv.shared.reserved.0,"aw",@nobits
	.weak		__nv_reservedSMEM_offset_0_alias
	.size		__nv_reservedSMEM_offset_0_alias, 0, 64
	.other		__nv_reservedSMEM_offset_0_alias,@"STO_CUDA_RESERVED_SHARED STV_DEFAULT"
__nv_reservedSMEM_offset_0_alias:
	.zero		0
	.zero		64


//--------------------- .nv.constant0._Z14print_block_idv --------------------------
	.section	.nv.constant0._Z14print_block_idv,"a",@progbits
	.sectionflags	@""
	.align	4
.nv.constant0._Z14print_block_idv:
	.zero		896


//--------------------- SYMBOLS --------------------------

	.type		.nv.reservedSmem.offset0,@object
	.size		.nv.reservedSmem.offset0,0x4
	.type		vprintf,@function
